//
// Generated by NVIDIA NVVM Compiler
//
// Compiler Build ID: CL-36424714
// Cuda compilation tools, release 13.0, V13.0.88
// Based on NVVM 20.0.0
//

.version 9.0
.target sm_100
.address_size 64

	// .globl	_Z4dotpPiS_S_
// _ZZ4dotpPiS_S_E7shm_bdp has been demoted

.visible .entry _Z4dotpPiS_S_(
	.param .u64 .ptr .align 1 _Z4dotpPiS_S__param_0,
	.param .u64 .ptr .align 1 _Z4dotpPiS_S__param_1,
	.param .u64 .ptr .align 1 _Z4dotpPiS_S__param_2
)
{
	.reg .pred 	%p<16>;
	.reg .b32 	%r<166>;
	.reg .b64 	%rd<23>;
	// demoted variable
	.shared .align 4 .b8 _ZZ4dotpPiS_S_E7shm_bdp[128];
	ld.param.u64 	%rd6, [_Z4dotpPiS_S__param_0];
	ld.param.u64 	%rd7, [_Z4dotpPiS_S__param_1];
	ld.param.u64 	%rd5, [_Z4dotpPiS_S__param_2];
	cvta.to.global.u64 	%rd1, %rd7;
	cvta.to.global.u64 	%rd2, %rd6;
	mov.u32 	%r1, %ctaid.x;
	mov.u32 	%r38, %ntid.x;
	mov.u32 	%r2, %tid.x;
	mad.lo.s32 	%r155, %r1, %r38, %r2;
	setp.gt.s32 	%p1, %r155, 511;
	mov.b32 	%r165, 0;
	@%p1 bra 	$L__BB0_13;
	max.s32 	%r41, %r155, 256;
	sub.s32 	%r42, %r41, %r155;
	add.s32 	%r43, %r42, 255;
	shr.u32 	%r44, %r43, 8;
	add.s32 	%r4, %r44, 1;
	and.b32  	%r5, %r4, 15;
	setp.lt.u32 	%p2, %r43, 3840;
	mov.b32 	%r165, 0;
	@%p2 bra 	$L__BB0_4;
	and.b32  	%r46, %r4, 33554416;
	neg.s32 	%r150, %r46;
	add.s64 	%rd3, %rd2, 8192;
	add.s64 	%rd4, %rd1, 8192;
	mov.b32 	%r165, 0;
$L__BB0_3:
	.pragma "nounroll";
	mul.wide.s32 	%rd8, %r155, 4;
	add.s64 	%rd9, %rd3, %rd8;
	add.s64 	%rd10, %rd4, %rd8;
	ld.global.u32 	%r47, [%rd9+-8192];
	ld.global.u32 	%r48, [%rd10+-8192];
	mad.lo.s32 	%r49, %r48, %r47, %r165;
	ld.global.u32 	%r50, [%rd9+-7168];
	ld.global.u32 	%r51, [%rd10+-7168];
	mad.lo.s32 	%r52, %r51, %r50, %r49;
	ld.global.u32 	%r53, [%rd9+-6144];
	ld.global.u32 	%r54, [%rd10+-6144];
	mad.lo.s32 	%r55, %r54, %r53, %r52;
	ld.global.u32 	%r56, [%rd9+-5120];
	ld.global.u32 	%r57, [%rd10+-5120];
	mad.lo.s32 	%r58, %r57, %r56, %r55;
	ld.global.u32 	%r59, [%rd9+-4096];
	ld.global.u32 	%r60, [%rd10+-4096];
	mad.lo.s32 	%r61, %r60, %r59, %r58;
	ld.global.u32 	%r62, [%rd9+-3072];
	ld.global.u32 	%r63, [%rd10+-3072];
	mad.lo.s32 	%r64, %r63, %r62, %r61;
	ld.global.u32 	%r65, [%rd9+-2048];
	ld.global.u32 	%r66, [%rd10+-2048];
	mad.lo.s32 	%r67, %r66, %r65, %r64;
	ld.global.u32 	%r68, [%rd9+-1024];
	ld.global.u32 	%r69, [%rd10+-1024];
	mad.lo.s32 	%r70, %r69, %r68, %r67;
	ld.global.u32 	%r71, [%rd9];
	ld.global.u32 	%r72, [%rd10];
	mad.lo.s32 	%r73, %r72, %r71, %r70;
	ld.global.u32 	%r74, [%rd9+1024];
	ld.global.u32 	%r75, [%rd10+1024];
	mad.lo.s32 	%r76, %r75, %r74, %r73;
	ld.global.u32 	%r77, [%rd9+2048];
	ld.global.u32 	%r78, [%rd10+2048];
	mad.lo.s32 	%r79, %r78, %r77, %r76;
	ld.global.u32 	%r80, [%rd9+3072];
	ld.global.u32 	%r81, [%rd10+3072];
	mad.lo.s32 	%r82, %r81, %r80, %r79;
	ld.global.u32 	%r83, [%rd9+4096];
	ld.global.u32 	%r84, [%rd10+4096];
	mad.lo.s32 	%r85, %r84, %r83, %r82;
	ld.global.u32 	%r86, [%rd9+5120];
	ld.global.u32 	%r87, [%rd10+5120];
	mad.lo.s32 	%r88, %r87, %r86, %r85;
	ld.global.u32 	%r89, [%rd9+6144];
	ld.global.u32 	%r90, [%rd10+6144];
	mad.lo.s32 	%r91, %r90, %r89, %r88;
	ld.global.u32 	%r92, [%rd9+7168];
	ld.global.u32 	%r93, [%rd10+7168];
	mad.lo.s32 	%r165, %r93, %r92, %r91;
	add.s32 	%r155, %r155, 4096;
	add.s32 	%r150, %r150, 16;
	setp.ne.s32 	%p3, %r150, 0;
	@%p3 bra 	$L__BB0_3;
$L__BB0_4:
	setp.eq.s32 	%p4, %r5, 0;
	@%p4 bra 	$L__BB0_13;
	and.b32  	%r16, %r4, 7;
	setp.lt.u32 	%p5, %r5, 8;
	@%p5 bra 	$L__BB0_7;
	mul.wide.s32 	%rd11, %r155, 4;
	add.s64 	%rd12, %rd2, %rd11;
	ld.global.u32 	%r95, [%rd12];
	add.s64 	%rd13, %rd1, %rd11;
	ld.global.u32 	%r96, [%rd13];
	mad.lo.s32 	%r97, %r96, %r95, %r165;
	ld.global.u32 	%r98, [%rd12+1024];
	ld.global.u32 	%r99, [%rd13+1024];
	mad.lo.s32 	%r100, %r99, %r98, %r97;
	ld.global.u32 	%r101, [%rd12+2048];
	ld.global.u32 	%r102, [%rd13+2048];
	mad.lo.s32 	%r103, %r102, %r101, %r100;
	ld.global.u32 	%r104, [%rd12+3072];
	ld.global.u32 	%r105, [%rd13+3072];
	mad.lo.s32 	%r106, %r105, %r104, %r103;
	ld.global.u32 	%r107, [%rd12+4096];
	ld.global.u32 	%r108, [%rd13+4096];
	mad.lo.s32 	%r109, %r108, %r107, %r106;
	ld.global.u32 	%r110, [%rd12+5120];
	ld.global.u32 	%r111, [%rd13+5120];
	mad.lo.s32 	%r112, %r111, %r110, %r109;
	ld.global.u32 	%r113, [%rd12+6144];
	ld.global.u32 	%r114, [%rd13+6144];
	mad.lo.s32 	%r115, %r114, %r113, %r112;
	ld.global.u32 	%r116, [%rd12+7168];
	ld.global.u32 	%r117, [%rd13+7168];
	mad.lo.s32 	%r165, %r117, %r116, %r115;
	add.s32 	%r155, %r155, 2048;
$L__BB0_7:
	setp.eq.s32 	%p6, %r16, 0;
	@%p6 bra 	$L__BB0_13;
	and.b32  	%r22, %r4, 3;
	setp.lt.u32 	%p7, %r16, 4;
	@%p7 bra 	$L__BB0_10;
	mul.wide.s32 	%rd14, %r155, 4;
	add.s64 	%rd15, %rd2, %rd14;
	ld.global.u32 	%r119, [%rd15];
	add.s64 	%rd16, %rd1, %rd14;
	ld.global.u32 	%r120, [%rd16];
	mad.lo.s32 	%r121, %r120, %r119, %r165;
	ld.global.u32 	%r122, [%rd15+1024];
	ld.global.u32 	%r123, [%rd16+1024];
	mad.lo.s32 	%r124, %r123, %r122, %r121;
	ld.global.u32 	%r125, [%rd15+2048];
	ld.global.u32 	%r126, [%rd16+2048];
	mad.lo.s32 	%r127, %r126, %r125, %r124;
	ld.global.u32 	%r128, [%rd15+3072];
	ld.global.u32 	%r129, [%rd16+3072];
	mad.lo.s32 	%r165, %r129, %r128, %r127;
	add.s32 	%r155, %r155, 1024;
$L__BB0_10:
	setp.eq.s32 	%p8, %r22, 0;
	@%p8 bra 	$L__BB0_13;
	neg.s32 	%r162, %r22;
$L__BB0_12:
	.pragma "nounroll";
	mul.wide.s32 	%rd17, %r155, 4;
	add.s64 	%rd18, %rd1, %rd17;
	add.s64 	%rd19, %rd2, %rd17;
	ld.global.u32 	%r130, [%rd19];
	ld.global.u32 	%r131, [%rd18];
	mad.lo.s32 	%r165, %r131, %r130, %r165;
	add.s32 	%r155, %r155, 256;
	add.s32 	%r162, %r162, 1;
	setp.ne.s32 	%p9, %r162, 0;
	@%p9 bra 	$L__BB0_12;
$L__BB0_13:
	shl.b32 	%r132, %r2, 2;
	mov.u32 	%r133, _ZZ4dotpPiS_S_E7shm_bdp;
	add.s32 	%r36, %r133, %r132;
	st.shared.u32 	[%r36], %r165;
	bar.sync 	0;
	setp.gt.u32 	%p10, %r2, 15;
	@%p10 bra 	$L__BB0_15;
	ld.shared.u32 	%r134, [%r36+64];
	ld.shared.u32 	%r135, [%r36];
	add.s32 	%r136, %r135, %r134;
	st.shared.u32 	[%r36], %r136;
$L__BB0_15:
	bar.sync 	0;
	setp.gt.u32 	%p11, %r2, 7;
	@%p11 bra 	$L__BB0_17;
	ld.shared.u32 	%r137, [%r36+32];
	ld.shared.u32 	%r138, [%r36];
	add.s32 	%r139, %r138, %r137;
	st.shared.u32 	[%r36], %r139;
$L__BB0_17:
	bar.sync 	0;
	setp.gt.u32 	%p12, %r2, 3;
	@%p12 bra 	$L__BB0_19;
	ld.shared.u32 	%r140, [%r36+16];
	ld.shared.u32 	%r141, [%r36];
	add.s32 	%r142, %r141, %r140;
	st.shared.u32 	[%r36], %r142;
$L__BB0_19:
	bar.sync 	0;
	setp.gt.u32 	%p13, %r2, 1;
	@%p13 bra 	$L__BB0_21;
	ld.shared.u32 	%r143, [%r36+8];
	ld.shared.u32 	%r144, [%r36];
	add.s32 	%r145, %r144, %r143;
	st.shared.u32 	[%r36], %r145;
$L__BB0_21:
	bar.sync 	0;
	setp.ne.s32 	%p14, %r2, 0;
	@%p14 bra 	$L__BB0_23;
	ld.shared.u32 	%r146, [_ZZ4dotpPiS_S_E7shm_bdp+4];
	ld.shared.u32 	%r147, [%r36];
	add.s32 	%r148, %r147, %r146;
	st.shared.u32 	[%r36], %r148;
$L__BB0_23:
	setp.ne.s32 	%p15, %r2, 0;
	bar.sync 	0;
	@%p15 bra 	$L__BB0_25;
	ld.shared.u32 	%r149, [_ZZ4dotpPiS_S_E7shm_bdp];
	cvta.to.global.u64 	%rd20, %rd5;
	mul.wide.u32 	%rd21, %r1, 4;
	add.s64 	%rd22, %rd20, %rd21;
	st.global.u32 	[%rd22], %r149;
$L__BB0_25:
	ret;

}


// ===== COMPILED SASS (sm_100) =====

	.target	sm_100

	.elftype	@"ET_EXEC"


//--------------------- .note.nv.tkinfo           --------------------------
	.section	.note.nv.tkinfo,"",@"SHT_NOTE"
	.sectionflags	@"SHF_NOTE_NV_TKINFO"
	.tkinfo
        /*0018*/ 	.word	0x00000002
        /*0030*/ 	.string	""
        /*0030*/ 	.string	"ptxas"
        /*0030*/ 	.string	"Cuda compilation tools, release 13.0, V13.0.88"
        /*0030*/ 	.string	"Build cuda_13.0.r13.0/compiler.36424714_0"
        /*0030*/ 	.string	"-arch sm_100 -m 64 "



//--------------------- .note.nv.cuinfo           --------------------------
	.section	.note.nv.cuinfo,"",@"SHT_NOTE"
	.sectionflags	@"SHF_NOTE_NV_CUINFO"
        /*0018*/ 	.short	0x0002
        /*001a*/ 	.short	0x0064
        /*001c*/ 	.short	0x0082
	.zero		2


//--------------------- .nv.info                  --------------------------
	.section	.nv.info,"",@"SHT_CUDA_INFO"
	.align	4


	//----- nvinfo : EIATTR_REGCOUNT
	.align		4
        /*0000*/ 	.byte	0x04, 0x2f
        /*0002*/ 	.short	(.L_1 - .L_0)
	.align		4
.L_0:
        /*0004*/ 	.word	index@(_Z4dotpPiS_S_)
        /*0008*/ 	.word	0x00000020


	//----- nvinfo : EIATTR_FRAME_SIZE
	.align		4
.L_1:
        /*000c*/ 	.byte	0x04, 0x11
        /*000e*/ 	.short	(.L_3 - .L_2)
	.align		4
.L_2:
        /*0010*/ 	.word	index@(_Z4dotpPiS_S_)
        /*0014*/ 	.word	0x00000000


	//----- nvinfo : EIATTR_MIN_STACK_SIZE
	.align		4
.L_3:
        /*0018*/ 	.byte	0x04, 0x12
        /*001a*/ 	.short	(.L_5 - .L_4)
	.align		4
.L_4:
        /*001c*/ 	.word	index@(_Z4dotpPiS_S_)
        /*0020*/ 	.word	0x00000000
.L_5:


//--------------------- .nv.compat                --------------------------
	.section	.nv.compat,"",@"SHT_CUDA_COMPAT_INFO"
	.align	4
        /*0000*/ 	.byte	0x02, 0x09, 0x00, 0x00, 0x02, 0x02, 0x01, 0x00, 0x02, 0x05, 0x05, 0x00, 0x03, 0x07, 0x01, 0x01
        /*0010*/ 	.byte	0x02, 0x03, 0x00, 0x00, 0x02, 0x06, 0x01, 0x00, 0x04, 0x0b, 0x08, 0x00, 0x09, 0x00, 0x00, 0x00
        /*0020*/ 	.byte	0x00, 0x00, 0x00, 0x00


//--------------------- .nv.info._Z4dotpPiS_S_    --------------------------
	.section	.nv.info._Z4dotpPiS_S_,"",@"SHT_CUDA_INFO"
	.sectionflags	@""
	.align	4


	//----- nvinfo : EIATTR_CUDA_API_VERSION
	.align		4
        /*0000*/ 	.byte	0x04, 0x37
        /*0002*/ 	.short	(.L_7 - .L_6)
.L_6:
        /*0004*/ 	.word	0x00000082


	//----- nvinfo : EIATTR_KPARAM_INFO
	.align		4
.L_7:
        /*0008*/ 	.byte	0x04, 0x17
        /*000a*/ 	.short	(.L_9 - .L_8)
.L_8:
        /*000c*/ 	.word	0x00000000
        /*0010*/ 	.short	0x0002
        /*0012*/ 	.short	0x0010
        /*0014*/ 	.byte	0x00, 0xf5, 0x21, 0x00


	//----- nvinfo : EIATTR_KPARAM_INFO
	.align		4
.L_9:
        /*0018*/ 	.byte	0x04, 0x17
        /*001a*/ 	.short	(.L_11 - .L_10)
.L_10:
        /*001c*/ 	.word	0x00000000
        /*0020*/ 	.short	0x0001
        /*0022*/ 	.short	0x0008
        /*0024*/ 	.byte	0x00, 0xf5, 0x21, 0x00


	//----- nvinfo : EIATTR_KPARAM_INFO
	.align		4
.L_11:
        /*0028*/ 	.byte	0x04, 0x17
        /*002a*/ 	.short	(.L_13 - .L_12)
.L_12:
        /*002c*/ 	.word	0x00000000
        /*0030*/ 	.short	0x0000
        /*0032*/ 	.short	0x0000
        /*0034*/ 	.byte	0x00, 0xf5, 0x21, 0x00


	//----- nvinfo : EIATTR_SPARSE_MMA_MASK
	.align		4
.L_13:
        /*0038*/ 	.byte	0x03, 0x50
        /*003a*/ 	.short	0x0000


	//----- nvinfo : EIATTR_MAXREG_COUNT
	.align		4
        /*003c*/ 	.byte	0x03, 0x1b
        /*003e*/ 	.short	0x00ff


	//----- nvinfo : EIATTR_NUM_BARRIERS
	.align		4
        /*0040*/ 	.byte	0x02, 0x4c
        /*0042*/ 	.byte	0x01
	.zero		1


	//----- nvinfo : EIATTR_MERCURY_ISA_VERSION
	.align		4
        /*0044*/ 	.byte	0x03, 0x5f
        /*0046*/ 	.short	0x0101


	//----- nvinfo : EIATTR_VRC_CTA_INIT_COUNT
	.align		4
        /*0048*/ 	.byte	0x02, 0x4a
	.zero		1
	.zero		1


	//----- nvinfo : EIATTR_EXIT_INSTR_OFFSETS
	.align		4
        /*004c*/ 	.byte	0x04, 0x1c
        /*004e*/ 	.short	(.L_15 - .L_14)


	//   ....[0]....
.L_14:
        /*0050*/ 	.word	0x00000c10


	//   ....[1]....
        /*0054*/ 	.word	0x00000c60


	//----- nvinfo : EIATTR_CRS_STACK_SIZE
	.align		4
.L_15:
        /*0058*/ 	.byte	0x04, 0x1e
        /*005a*/ 	.short	(.L_17 - .L_16)
.L_16:
        /*005c*/ 	.word	0x00000000


	//----- nvinfo : EIATTR_CBANK_PARAM_SIZE
	.align		4
.L_17:
        /*0060*/ 	.byte	0x03, 0x19
        /*0062*/ 	.short	0x0018


	//----- nvinfo : EIATTR_PARAM_CBANK
	.align		4
        /*0064*/ 	.byte	0x04, 0x0a
        /*0066*/ 	.short	(.L_19 - .L_18)
	.align		4
.L_18:
        /*0068*/ 	.word	index@(.nv.constant0._Z4dotpPiS_S_)
        /*006c*/ 	.short	0x0380
        /*006e*/ 	.short	0x0018


	//----- nvinfo : EIATTR_SW_WAR
	.align		4
.L_19:
        /*0070*/ 	.byte	0x04, 0x36
        /*0072*/ 	.short	(.L_21 - .L_20)
.L_20:
        /*0074*/ 	.word	0x00000008
.L_21:


//--------------------- .nv.callgraph             --------------------------
	.section	.nv.callgraph,"",@"SHT_CUDA_CALLGRAPH"
	.align	4
	.sectionentsize	8
	.align		4
        /*0000*/ 	.word	0x00000000
	.align		4
        /*0004*/ 	.word	0xffffffff
	.align		4
        /*0008*/ 	.word	0x00000000
	.align		4
        /*000c*/ 	.word	0xfffffffe
	.align		4
        /*0010*/ 	.word	0x00000000
	.align		4
        /*0014*/ 	.word	0xfffffffd
	.align		4
        /*0018*/ 	.word	0x00000000
	.align		4
        /*001c*/ 	.word	0xfffffffc


//--------------------- .text._Z4dotpPiS_S_       --------------------------
	.section	.text._Z4dotpPiS_S_,"ax",@progbits
	.align	128
        .global         _Z4dotpPiS_S_
        .type           _Z4dotpPiS_S_,@function
        .size           _Z4dotpPiS_S_,(.L_x_11 - _Z4dotpPiS_S_)
        .other          _Z4dotpPiS_S_,@"STO_CUDA_ENTRY STV_DEFAULT"
_Z4dotpPiS_S_:
.text._Z4dotpPiS_S_:
[----:B------:R-:W-:Y:S01]  /*0000*/  LDC R1, c[0x0][0x37c] ;  /* 0x0000df00ff017b82 */ /* 0x000fe20000000800 */
[----:B------:R-:W0:Y:S01]  /*0010*/  S2R R0, SR_CTAID.X ;  /* 0x0000000000007919 */ /* 0x000e220000002500 */
[----:B------:R-:W0:Y:S01]  /*0020*/  LDCU UR4, c[0x0][0x360] ;  /* 0x00006c00ff0477ac */ /* 0x000e220008000800 */
[----:B------:R-:W-:Y:S01]  /*0030*/  BSSY.RECONVERGENT B0, `(.L_x_0) ;  /* 0x0000099000007945 */ /* 0x000fe20003800200 */
[----:B------:R-:W-:Y:S01]  /*0040*/  HFMA2 R14, -RZ, RZ, 0, 0 ;  /* 0x00000000ff0e7431 */ /* 0x000fe200000001ff */
[----:B------:R-:W0:Y:S01]  /*0050*/  S2R R11, SR_TID.X ;  /* 0x00000000000b7919 */ /* 0x000e220000002100 */
[----:B------:R-:W1:Y:S01]  /*0060*/  LDCU.64 UR6, c[0x0][0x358] ;  /* 0x00006b00ff0677ac */ /* 0x000e620008000a00 */
[----:B0-----:R-:W-:-:S05]  /*0070*/  IMAD R13, R0, UR4, R11 ;  /* 0x00000004000d7c24 */ /* 0x001fca000f8e020b */
[----:B------:R-:W-:-:S13]  /*0080*/  ISETP.GT.AND P0, PT, R13, 0x1ff, PT ;  /* 0x000001ff0d00780c */ /* 0x000fda0003f04270 */
[----:B-1----:R-:W-:Y:S05]  /*0090*/  @P0 BRA `(.L_x_1) ;  /* 0x0000000800480947 */ /* 0x002fea0003800000 */
[----:B------:R-:W-:Y:S01]  /*00a0*/  VIMNMX R2, PT, PT, R13, 0x100, !PT ;  /* 0x000001000d027848 */ /* 0x000fe20007fe0100 */
[----:B------:R-:W-:Y:S01]  /*00b0*/  BSSY.RECONVERGENT B1, `(.L_x_2) ;  /* 0x0000047000017945 */ /* 0x000fe20003800200 */
[----:B------:R-:W-:Y:S02]  /*00c0*/  MOV R14, RZ ;  /* 0x000000ff000e7202 */ /* 0x000fe40000000f00 */
[----:B------:R-:W-:-:S04]  /*00d0*/  IADD3 R2, PT, PT, R2, 0xff, -R13 ;  /* 0x000000ff02027810 */ /* 0x000fc80007ffe80d */
[C---:B------:R-:W-:Y:S02]  /*00e0*/  ISETP.GE.U32.AND P1, PT, R2.reuse, 0xf00, PT ;  /* 0x00000f000200780c */ /* 0x040fe40003f26070 */
[----:B------:R-:W-:-:S04]  /*00f0*/  LEA.HI R12, R2, 0x1, RZ, 0x18 ;  /* 0x00000001020c7811 */ /* 0x000fc800078fc0ff */
[----:B------:R-:W-:-:S04]  /*0100*/  LOP3.LUT R24, R12, 0xf, RZ, 0xc0, !PT ;  /* 0x0000000f0c187812 */ /* 0x000fc800078ec0ff */
[----:B------:R-:W-:-:S03]  /*0110*/  ISETP.NE.AND P0, PT, R24, RZ, PT ;  /* 0x000000ff1800720c */ /* 0x000fc60003f05270 */
[----:B------:R-:W-:Y:S10]  /*0120*/  @!P1 BRA `(.L_x_3) ;  /* 0x0000000000fc9947 */ /* 0x000ff40003800000 */
[----:B------:R-:W0:Y:S01]  /*0130*/  LDC.64 R2, c[0x0][0x380] ;  /* 0x0000e000ff027b82 */ /* 0x000e220000000a00 */
[----:B------:R-:W-:Y:S02]  /*0140*/  LOP3.LUT R10, R12, 0x1fffff0, RZ, 0xc0, !PT ;  /* 0x01fffff00c0a7812 */ /* 0x000fe400078ec0ff */
[----:B------:R-:W-:Y:S02]  /*0150*/  MOV R14, RZ ;  /* 0x000000ff000e7202 */ /* 0x000fe40000000f00 */
[----:B------:R-:W-:-:S03]  /*0160*/  IADD3 R10, PT, PT, -R10, RZ, RZ ;  /* 0x000000ff0a0a7210 */ /* 0x000fc60007ffe1ff */
[----:B------:R-:W1:Y:S01]  /*0170*/  LDC.64 R4, c[0x0][0x388] ;  /* 0x0000e200ff047b82 */ /* 0x000e620000000a00 */
[----:B0-----:R-:W-:-:S04]  /*0180*/  IADD3 R2, P1, PT, R2, 0x2000, RZ ;  /* 0x0000200002027810 */ /* 0x001fc80007f3e0ff */
[----:B------:R-:W-:Y:S02]  /*0190*/  IADD3.X R3, PT, PT, RZ, R3, RZ, P1, !PT ;  /* 0x00000003ff037210 */ /* 0x000fe40000ffe4ff */
[----:B-1----:R-:W-:-:S04]  /*01a0*/  IADD3 R4, P2, PT, R4, 0x2000, RZ ;  /* 0x0000200004047810 */ /* 0x002fc80007f5e0ff */
[----:B------:R-:W-:-:S09]  /*01b0*/  IADD3.X R5, PT, PT, RZ, R5, RZ, P2, !PT ;  /* 0x00000005ff057210 */ /* 0x000fd200017fe4ff */
.L_x_4:
[----:B------:R-:W-:-:S04]  /*01c0*/  IMAD.WIDE R6, R13, 0x4, R2 ;  /* 0x000000040d067825 */ /* 0x000fc800078e0202 */
[----:B------:R-:W-:Y:S01]  /*01d0*/  IMAD.WIDE R8, R13, 0x4, R4 ;  /* 0x000000040d087825 */ /* 0x000fe200078e0204 */
[----:B------:R-:W2:Y:S04]  /*01e0*/  LDG.E R21, desc[UR6][R6.64+-0x2000] ;  /* 0xffe0000606157981 */ /* 0x000ea8000c1e1900 */
[----:B------:R-:W2:Y:S04]  /*01f0*/  LDG.E R20, desc[UR6][R8.64+-0x2000] ;  /* 0xffe0000608147981 */ /* 0x000ea8000c1e1900 */
[----:B------:R-:W3:Y:S04]  /*0200*/  LDG.E R25, desc[UR6][R6.64+-0x1c00] ;  /* 0xffe4000606197981 */ /* 0x000ee8000c1e1900 */
[----:B------:R-:W3:Y:S04]  /*0210*/  LDG.E R27, desc[UR6][R8.64+-0x1c00] ;  /* 0xffe40006081b7981 */ /* 0x000ee8000c1e1900 */
[----:B------:R-:W4:Y:S04]  /*0220*/  LDG.E R18, desc[UR6][R6.64+-0x1800] ;  /* 0xffe8000606127981 */ /* 0x000f28000c1e1900 */
[----:B------:R-:W4:Y:S04]  /*0230*/  LDG.E R19, desc[UR6][R8.64+-0x1800] ;  /* 0xffe8000608137981 */ /* 0x000f28000c1e1900 */
[----:B------:R-:W5:Y:S04]  /*0240*/  LDG.E R16, desc[UR6][R6.64+-0x1400] ;  /* 0xffec000606107981 */ /* 0x000f68000c1e1900 */
[----:B------:R-:W5:Y:S04]  /*0250*/  LDG.E R17, desc[UR6][R8.64+-0x1400] ;  /* 0xffec000608117981 */ /* 0x000f68000c1e1900 */
[----:B------:R-:W5:Y:S04]  /*0260*/  LDG.E R15, desc[UR6][R6.64+-0x1000] ;  /* 0xfff00006060f7981 */ /* 0x000f68000c1e1900 */
[----:B------:R-:W5:Y:S04]  /*0270*/  LDG.E R26, desc[UR6][R8.64+-0x1000] ;  /* 0xfff00006081a7981 */ /* 0x000f68000c1e1900 */
[----:B------:R-:W5:Y:S04]  /*0280*/  LDG.E R22, desc[UR6][R6.64+-0xc00] ;  /* 0xfff4000606167981 */ /* 0x000f68000c1e1900 */
[----:B------:R-:W5:Y:S04]  /*0290*/  LDG.E R23, desc[UR6][R8.64+-0xc00] ;  /* 0xfff4000608177981 */ /* 0x000f68000c1e1900 */
[----:B------:R-:W5:Y:S01]  /*02a0*/  LDG.E R28, desc[UR6][R8.64+0x1c00] ;  /* 0x001c0006081c7981 */ /* 0x000f62000c1e1900 */
[----:B--2---:R-:W-:-:S03]  /*02b0*/  IMAD R20, R21, R20, R14 ;  /* 0x0000001415147224 */ /* 0x004fc600078e020e */
[----:B------:R-:W2:Y:S04]  /*02c0*/  LDG.E R21, desc[UR6][R8.64+-0x800] ;  /* 0xfff8000608157981 */ /* 0x000ea8000c1e1900 */
[----:B------:R-:W2:Y:S01]  /*02d0*/  LDG.E R14, desc[UR6][R8.64+0x400] ;  /* 0x00040006080e7981 */ /* 0x000ea2000c1e1900 */
[----:B---3--:R-:W-:-:S03]  /*02e0*/  IMAD R25, R25, R27, R20 ;  /* 0x0000001b19197224 */ /* 0x008fc600078e0214 */
[----:B------:R-:W2:Y:S04]  /*02f0*/  LDG.E R20, desc[UR6][R6.64+-0x800] ;  /* 0xfff8000606147981 */ /* 0x000ea8000c1e1900 */
[----:B------:R-:W3:Y:S01]  /*0300*/  LDG.E R27, desc[UR6][R8.64+0x1800] ;  /* 0x00180006081b7981 */ /* 0x000ee2000c1e1900 */
[----:B----4-:R-:W-:-:S03]  /*0310*/  IMAD R25, R18, R19, R25 ;  /* 0x0000001312197224 */ /* 0x010fc600078e0219 */
[----:B------:R-:W4:Y:S04]  /*0320*/  LDG.E R18, desc[UR6][R6.64+-0x400] ;  /* 0xfffc000606127981 */ /* 0x000f28000c1e1900 */
[----:B------:R-:W4:Y:S01]  /*0330*/  LDG.E R19, desc[UR6][R8.64+-0x400] ;  /* 0xfffc000608137981 */ /* 0x000f22000c1e1900 */
[----:B-----5:R-:W-:-:S03]  /*0340*/  IMAD R25, R16, R17, R25 ;  /* 0x0000001110197224 */ /* 0x020fc600078e0219 */
[----:B------:R-:W5:Y:S04]  /*0350*/  LDG.E R16, desc[UR6][R6.64] ;  /* 0x0000000606107981 */ /* 0x000f68000c1e1900 */
[----:B------:R-:W5:Y:S01]  /*0360*/  LDG.E R17, desc[UR6][R8.64] ;  /* 0x0000000608117981 */ /* 0x000f62000c1e1900 */
[----:B------:R-:W-:-:S03]  /*0370*/  IMAD R25, R15, R26, R25 ;  /* 0x0000001a0f197224 */ /* 0x000fc600078e0219 */
[----:B------:R-:W3:Y:S04]  /*0380*/  LDG.E R15, desc[UR6][R6.64+0x400] ;  /* 0x00040006060f7981 */ /* 0x000ee8000c1e1900 */
[----:B------:R-:W3:Y:S01]  /*0390*/  LDG.E R26, desc[UR6][R8.64+0x1400] ;  /* 0x00140006081a7981 */ /* 0x000ee2000c1e1900 */
[----:B------:R-:W-:-:S03]  /*03a0*/  IMAD R25, R22, R23, R25 ;  /* 0x0000001716197224 */ /* 0x000fc600078e0219 */
[----:B------:R-:W3:Y:S04]  /*03b0*/  LDG.E R22, desc[UR6][R6.64+0x800] ;  /* 0x0008000606167981 */ /* 0x000ee8000c1e1900 */
[----:B------:R-:W3:Y:S01]  /*03c0*/  LDG.E R23, desc[UR6][R8.64+0x800] ;  /* 0x0008000608177981 */ /* 0x000ee2000c1e1900 */
[----:B--2---:R-:W-:-:S03]  /*03d0*/  IMAD R25, R20, R21, R25 ;  /* 0x0000001514197224 */ /* 0x004fc600078e0219 */
[----:B------:R-:W2:Y:S04]  /*03e0*/  LDG.E R20, desc[UR6][R6.64+0xc00] ;  /* 0x000c000606147981 */ /* 0x000ea8000c1e1900 */
[----:B------:R-:W2:Y:S01]  /*03f0*/  LDG.E R21, desc[UR6][R8.64+0xc00] ;  /* 0x000c000608157981 */ /* 0x000ea2000c1e1900 */
[----:B----4-:R-:W-:-:S03]  /*0400*/  IMAD R25, R18, R19, R25 ;  /* 0x0000001312197224 */ /* 0x010fc600078e0219 */
[----:B------:R-:W4:Y:S04]  /*0410*/  LDG.E R18, desc[UR6][R6.64+0x1000] ;  /* 0x0010000606127981 */ /* 0x000f28000c1e1900 */
[----:B------:R-:W4:Y:S01]  /*0420*/  LDG.E R19, desc[UR6][R8.64+0x1000] ;  /* 0x0010000608137981 */ /* 0x000f22000c1e1900 */
[----:B-----5:R-:W-:-:S03]  /*0430*/  IMAD R29, R16, R17, R25 ;  /* 0x00000011101d7224 */ /* 0x020fc600078e0219 */
[----:B------:R-:W5:Y:S04]  /*0440*/  LDG.E R17, desc[UR6][R6.64+0x1400] ;  /* 0x0014000606117981 */ /* 0x000f68000c1e1900 */
[----:B------:R-:W5:Y:S04]  /*0450*/  LDG.E R16, desc[UR6][R6.64+0x1800] ;  /* 0x0018000606107981 */ /* 0x000f68000c1e1900 */
[----:B------:R-:W5:Y:S01]  /*0460*/  LDG.E R25, desc[UR6][R6.64+0x1c00] ;  /* 0x001c000606197981 */ /* 0x000f62000c1e1900 */
[----:B---3--:R-:W-:Y:S01]  /*0470*/  IMAD R14, R15, R14, R29 ;  /* 0x0000000e0f0e7224 */ /* 0x008fe200078e021d */
[----:B------:R-:W-:-:S03]  /*0480*/  IADD3 R10, PT, PT, R10, 0x10, RZ ;  /* 0x000000100a0a7810 */ /* 0x000fc60007ffe0ff */
[----:B------:R-:W-:Y:S01]  /*0490*/  IMAD R14, R22, R23, R14 ;  /* 0x00000017160e7224 */ /* 0x000fe200078e020e */
[----:B------:R-:W-:Y:S02]  /*04a0*/  ISETP.NE.AND P1, PT, R10, RZ, PT ;  /* 0x000000ff0a00720c */ /* 0x000fe40003f25270 */
[----:B------:R-:W-:Y:S01]  /*04b0*/  IADD3 R13, PT, PT, R13, 0x1000, RZ ;  /* 0x000010000d0d7810 */ /* 0x000fe20007ffe0ff */
[----:B--2---:R-:W-:-:S04]  /*04c0*/  IMAD R14, R20, R21, R14 ;  /* 0x00000015140e7224 */ /* 0x004fc800078e020e */
[----:B----4-:R-:W-:-:S04]  /*04d0*/  IMAD R14, R18, R19, R14 ;  /* 0x00000013120e7224 */ /* 0x010fc800078e020e */
[----:B-----5:R-:W-:-:S04]  /*04e0*/  IMAD R14, R17, R26, R14 ;  /* 0x0000001a110e7224 */ /* 0x020fc800078e020e */
[----:B------:R-:W-:-:S04]  /*04f0*/  IMAD R14, R16, R27, R14 ;  /* 0x0000001b100e7224 */ /* 0x000fc800078e020e */
[----:B------:R-:W-:Y:S01]  /*0500*/  IMAD R14, R25, R28, R14 ;  /* 0x0000001c190e7224 */ /* 0x000fe200078e020e */
[----:B------:R-:W-:Y:S06]  /*0510*/  @P1 BRA `(.L_x_4) ;  /* 0xfffffffc00281947 */ /* 0x000fec000383ffff */
.L_x_3:
[----:B------:R-:W-:Y:S05]  /*0520*/  BSYNC.RECONVERGENT B1 ;  /* 0x0000000000017941 */ /* 0x000fea0003800200 */
.L_x_2:
[----:B------:R-:W-:Y:S05]  /*0530*/  @!P0 BRA `(.L_x_1) ;  /* 0x0000000400208947 */ /* 0x000fea0003800000 */
[----:B------:R-:W-:Y:S01]  /*0540*/  ISETP.GE.U32.AND P0, PT, R24, 0x8, PT ;  /* 0x000000081800780c */ /* 0x000fe20003f06070 */
[----:B------:R-:W-:Y:S01]  /*0550*/  BSSY.RECONVERGENT B1, `(.L_x_5) ;  /* 0x0000021000017945 */ /* 0x000fe20003800200 */
[----:B------:R-:W-:-:S04]  /*0560*/  LOP3.LUT R21, R12, 0x7, RZ, 0xc0, !PT ;  /* 0x000000070c157812 */ /* 0x000fc800078ec0ff */
[----:B------:R-:W-:-:S07]  /*0570*/  ISETP.NE.AND P1, PT, R21, RZ, PT ;  /* 0x000000ff1500720c */ /* 0x000fce0003f25270 */
[----:B------:R-:W-:Y:S06]  /*0580*/  @!P0 BRA `(.L_x_6) ;  /* 0x0000000000748947 */ /* 0x000fec0003800000 */
[----:B------:R-:W0:Y:S08]  /*0590*/  LDC.64 R4, c[0x0][0x380] ;  /* 0x0000e000ff047b82 */ /* 0x000e300000000a00 */
[----:B------:R-:W1:Y:S01]  /*05a0*/  LDC.64 R2, c[0x0][0x388] ;  /* 0x0000e200ff027b82 */ /* 0x000e620000000a00 */
[----:B0-----:R-:W-:-:S05]  /*05b0*/  IMAD.WIDE R4, R13, 0x4, R4 ;  /* 0x000000040d047825 */ /* 0x001fca00078e0204 */
[----:B------:R-:W2:Y:S01]  /*05c0*/  LDG.E R17, desc[UR6][R4.64] ;  /* 0x0000000604117981 */ /* 0x000ea2000c1e1900 */
[----:B-1----:R-:W-:-:S03]  /*05d0*/  IMAD.WIDE R2, R13, 0x4, R2 ;  /* 0x000000040d027825 */ /* 0x002fc600078e0202 */
[----:B------:R-:W3:Y:S04]  /*05e0*/  LDG.E R20, desc[UR6][R4.64+0x400] ;  /* 0x0004000604147981 */ /* 0x000ee8000c1e1900 */
[----:B------:R-:W2:Y:S04]  /*05f0*/  LDG.E R18, desc[UR6][R2.64] ;  /* 0x0000000602127981 */ /* 0x000ea8000c1e1900 */
        /* <DEDUP_REMOVED lines=12> */
[----:B------:R-:W5:Y:S01]  /*06c0*/  LDG.E R26, desc[UR6][R2.64+0x1c00] ;  /* 0x001c0006021a7981 */ /* 0x000f62000c1e1900 */
[----:B------:R-:W-:Y:S01]  /*06d0*/  IADD3 R13, PT, PT, R13, 0x800, RZ ;  /* 0x000008000d0d7810 */ /* 0x000fe20007ffe0ff */
[----:B--2---:R-:W-:-:S04]  /*06e0*/  IMAD R17, R17, R18, R14 ;  /* 0x0000001211117224 */ /* 0x004fc800078e020e */
[----:B---3--:R-:W-:-:S04]  /*06f0*/  IMAD R17, R20, R19, R17 ;  /* 0x0000001314117224 */ /* 0x008fc800078e0211 */
[----:B----4-:R-:W-:-:S04]  /*0700*/  IMAD R17, R22, R23, R17 ;  /* 0x0000001716117224 */ /* 0x010fc800078e0211 */
[----:B-----5:R-:W-:-:S04]  /*0710*/  IMAD R17, R24, R25, R17 ;  /* 0x0000001918117224 */ /* 0x020fc800078e0211 */
[----:B------:R-:W-:-:S04]  /*0720*/  IMAD R15, R15, R16, R17 ;  /* 0x000000100f0f7224 */ /* 0x000fc800078e0211 */
[----:B------:R-:W-:-:S04]  /*0730*/  IMAD R8, R8, R9, R15 ;  /* 0x0000000908087224 */ /* 0x000fc800078e020f */
[----:B------:R-:W-:-:S04]  /*0740*/  IMAD R7, R6, R7, R8 ;  /* 0x0000000706077224 */ /* 0x000fc800078e0208 */
[----:B------:R-:W-:-:S07]  /*0750*/  IMAD R14, R10, R26, R7 ;  /* 0x0000001a0a0e7224 */ /* 0x000fce00078e0207 */
.L_x_6:
[----:B------:R-:W-:Y:S05]  /*0760*/  BSYNC.RECONVERGENT B1 ;  /* 0x0000000000017941 */ /* 0x000fea0003800200 */
.L_x_5:
        /* <DEDUP_REMOVED lines=17> */
[----:B------:R-:W5:Y:S01]  /*0880*/  LDG.E R16, desc[UR6][R4.64+0xc00] ;  /* 0x000c000604107981 */ /* 0x000f62000c1e1900 */
[----:B------:R-:W-:Y:S01]  /*0890*/  IADD3 R13, PT, PT, R13, 0x400, RZ ;  /* 0x000004000d0d7810 */ /* 0x000fe20007ffe0ff */
[----:B--2---:R-:W-:-:S04]  /*08a0*/  IMAD R6, R7, R6, R14 ;  /* 0x0000000607067224 */ /* 0x004fc800078e020e */
[----:B---3--:R-:W-:-:S04]  /*08b0*/  IMAD R6, R9, R8, R6 ;  /* 0x0000000809067224 */ /* 0x008fc800078e0206 */
[----:B----4-:R-:W-:-:S04]  /*08c0*/  IMAD R6, R15, R12, R6 ;  /* 0x0000000c0f067224 */ /* 0x010fc800078e0206 */
[----:B-----5:R-:W-:-:S07]  /*08d0*/  IMAD R14, R17, R16, R6 ;  /* 0x00000010110e7224 */ /* 0x020fce00078e0206 */
.L_x_8:
[----:B------:R-:W-:Y:S05]  /*08e0*/  BSYNC.RECONVERGENT B1 ;  /* 0x0000000000017941 */ /* 0x000fea0003800200 */
.L_x_7:
[----:B------:R-:W-:Y:S05]  /*08f0*/  @!P1 BRA `(.L_x_1) ;  /* 0x0000000000309947 */ /* 0x000fea0003800000 */
[----:B------:R-:W0:Y:S01]  /*0900*/  LDC.64 R8, c[0x0][0x380] ;  /* 0x0000e000ff087b82 */ /* 0x000e220000000a00 */
[----:B------:R-:W-:-:S07]  /*0910*/  IADD3 R10, PT, PT, -R10, RZ, RZ ;  /* 0x000000ff0a0a7210 */ /* 0x000fce0007ffe1ff */
[----:B------:R-:W1:Y:S02]  /*0920*/  LDC.64 R6, c[0x0][0x388] ;  /* 0x0000e200ff067b82 */ /* 0x000e640000000a00 */
.L_x_9:
[----:B-1----:R-:W-:-:S04]  /*0930*/  IMAD.WIDE R2, R13, 0x4, R6 ;  /* 0x000000040d027825 */ /* 0x002fc800078e0206 */
[C---:B0-----:R-:W-:Y:S02]  /*0940*/  IMAD.WIDE R4, R13.reuse, 0x4, R8 ;  /* 0x000000040d047825 */ /* 0x041fe400078e0208 */
[----:B------:R-:W2:Y:S04]  /*0950*/  LDG.E R2, desc[UR6][R2.64] ;  /* 0x0000000602027981 */ /* 0x000ea8000c1e1900 */
[----:B------:R-:W2:Y:S01]  /*0960*/  LDG.E R5, desc[UR6][R4.64] ;  /* 0x0000000604057981 */ /* 0x000ea2000c1e1900 */
[----:B------:R-:W-:Y:S02]  /*0970*/  IADD3 R10, PT, PT, R10, 0x1, RZ ;  /* 0x000000010a0a7810 */ /* 0x000fe40007ffe0ff */
[----:B------:R-:W-:Y:S02]  /*0980*/  IADD3 R13, PT, PT, R13, 0x100, RZ ;  /* 0x000001000d0d7810 */ /* 0x000fe40007ffe0ff */
[----:B------:R-:W-:Y:S01]  /*0990*/  ISETP.NE.AND P0, PT, R10, RZ, PT ;  /* 0x000000ff0a00720c */ /* 0x000fe20003f05270 */
[----:B--2---:R-:W-:-:S12]  /*09a0*/  IMAD R14, R5, R2, R14 ;  /* 0x00000002050e7224 */ /* 0x004fd800078e020e */
[----:B------:R-:W-:Y:S05]  /*09b0*/  @P0 BRA `(.L_x_9) ;  /* 0xfffffffc00dc0947 */ /* 0x000fea000383ffff */
.L_x_1:
[----:B------:R-:W-:Y:S05]  /*09c0*/  BSYNC.RECONVERGENT B0 ;  /* 0x0000000000007941 */ /* 0x000fea0003800200 */
.L_x_0:
[----:B------:R-:W0:Y:S01]  /*09d0*/  S2UR UR5, SR_CgaCtaId ;  /* 0x00000000000579c3 */ /* 0x000e220000008800 */
[----:B------:R-:W-:Y:S01]  /*09e0*/  UMOV UR4, 0x400 ;  /* 0x0000040000047882 */ /* 0x000fe20000000000 */
[C---:B------:R-:W-:Y:S02]  /*09f0*/  ISETP.GT.U32.AND P0, PT, R11.reuse, 0xf, PT ;  /* 0x0000000f0b00780c */ /* 0x040fe40003f04070 */
[----:B------:R-:W-:Y:S01]  /*0a00*/  ISETP.GT.U32.AND P1, PT, R11, 0x7, PT ;  /* 0x000000070b00780c */ /* 0x000fe20003f24070 */
[----:B0-----:R-:W-:-:S06]  /*0a10*/  ULEA UR4, UR5, UR4, 0x18 ;  /* 0x0000000405047291 */ /* 0x001fcc000f8ec0ff */
[----:B------:R-:W-:-:S05]  /*0a20*/  LEA R3, R11, UR4, 0x2 ;  /* 0x000000040b037c11 */ /* 0x000fca000f8e10ff */
[----:B------:R-:W-:Y:S01]  /*0a30*/  STS [R3], R14 ;  /* 0x0000000e03007388 */ /* 0x000fe20000000800 */
[----:B------:R-:W-:Y:S06]  /*0a40*/  BAR.SYNC.DEFER_BLOCKING 0x0 ;  /* 0x0000000000007b1d */ /* 0x000fec0000010000 */
[----:B------:R-:W-:Y:S04]  /*0a50*/  @!P0 LDS R2, [R3+0x40] ;  /* 0x0000400003028984 */ /* 0x000fe80000000800 */
[----:B------:R-:W0:Y:S02]  /*0a60*/  @!P0 LDS R5, [R3] ;  /* 0x0000000003058984 */ /* 0x000e240000000800 */
[----:B0-----:R-:W-:-:S05]  /*0a70*/  @!P0 IADD3 R2, PT, PT, R2, R5, RZ ;  /* 0x0000000502028210 */ /* 0x001fca0007ffe0ff */
[----:B------:R-:W-:Y:S01]  /*0a80*/  @!P0 STS [R3], R2 ;  /* 0x0000000203008388 */ /* 0x000fe20000000800 */
[----:B------:R-:W-:Y:S01]  /*0a90*/  BAR.SYNC.DEFER_BLOCKING 0x0 ;  /* 0x0000000000007b1d */ /* 0x000fe20000010000 */
[----:B------:R-:W-:-:S05]  /*0aa0*/  ISETP.GT.U32.AND P0, PT, R11, 0x3, PT ;  /* 0x000000030b00780c */ /* 0x000fca0003f04070 */
        /* <DEDUP_REMOVED lines=11> */
[----:B------:R-:W-:-:S05]  /*0b60*/  ISETP.NE.AND P0, PT, R11, RZ, PT ;  /* 0x000000ff0b00720c */ /* 0x000fca0003f05270 */
[----:B------:R-:W-:Y:S04]  /*0b70*/  @!P1 LDS R2, [R3+0x8] ;  /* 0x0000080003029984 */ /* 0x000fe80000000800 */
[----:B------:R-:W0:Y:S02]  /*0b80*/  @!P1 LDS R5, [R3] ;  /* 0x0000000003059984 */ /* 0x000e240000000800 */
[----:B0-----:R-:W-:-:S05]  /*0b90*/  @!P1 IADD3 R2, PT, PT, R2, R5, RZ ;  /* 0x0000000502029210 */ /* 0x001fca0007ffe0ff */
[----:B------:R-:W-:Y:S01]  /*0ba0*/  @!P1 STS [R3], R2 ;  /* 0x0000000203009388 */ /* 0x000fe20000000800 */
[----:B------:R-:W-:Y:S06]  /*0bb0*/  BAR.SYNC.DEFER_BLOCKING 0x0 ;  /* 0x0000000000007b1d */ /* 0x000fec0000010000 */
[----:B------:R-:W-:Y:S04]  /*0bc0*/  @!P0 LDS R4, [UR4+0x4] ;  /* 0x00000404ff048984 */ /* 0x000fe80008000800 */
[----:B------:R-:W0:Y:S02]  /*0bd0*/  @!P0 LDS R5, [R3] ;  /* 0x0000000003058984 */ /* 0x000e240000000800 */
[----:B0-----:R-:W-:-:S05]  /*0be0*/  @!P0 IADD3 R4, PT, PT, R4, R5, RZ ;  /* 0x0000000504048210 */ /* 0x001fca0007ffe0ff */
[----:B------:R0:W-:Y:S01]  /*0bf0*/  @!P0 STS [R3], R4 ;  /* 0x0000000403008388 */ /* 0x0001e20000000800 */
[----:B------:R-:W-:Y:S06]  /*0c00*/  BAR.SYNC.DEFER_BLOCKING 0x0 ;  /* 0x0000000000007b1d */ /* 0x000fec0000010000 */
[----:B------:R-:W-:Y:S05]  /*0c10*/  @P0 EXIT ;  /* 0x000000000000094d */ /* 0x000fea0003800000 */
[----:B------:R-:W1:Y:S01]  /*0c20*/  LDS R5, [UR4] ;  /* 0x00000004ff057984 */ /* 0x000e620008000800 */
[----:B0-----:R-:W0:Y:S02]  /*0c30*/  LDC.64 R2, c[0x0][0x390] ;  /* 0x0000e400ff027b82 */ /* 0x001e240000000a00 */
[----:B0-----:R-:W-:-:S05]  /*0c40*/  IMAD.WIDE.U32 R2, R0, 0x4, R2 ;  /* 0x0000000400027825 */ /* 0x001fca00078e0002 */
[----:B-1----:R-:W-:Y:S01]  /*0c50*/  STG.E desc[UR6][R2.64], R5 ;  /* 0x0000000502007986 */ /* 0x002fe2000c101906 */
[----:B------:R-:W-:Y:S05]  /*0c60*/  EXIT ;  /* 0x000000000000794d */ /* 0x000fea0003800000 */
.L_x_10:
[----:B------:R-:W-:-:S00]  /*0c70*/  BRA `(.L_x_10) ;  /* 0xfffffffc00fc7947 */ /* 0x000fc0000383ffff */
[----:B------:R-:W-:-:S00]  /*0c80*/  NOP ;  /* 0x0000000000007918 */ /* 0x000fc00000000000 */
[----:B------:R-:W-:-:S00]  /*0c90*/  NOP ;  /* 0x0000000000007918 */ /* 0x000fc00000000000 */
[----:B------:R-:W-:-:S00]  /*0ca0*/  NOP ;  /* 0x0000000000007918 */ /* 0x000fc00000000000 */
[----:B------:R-:W-:-:S00]  /*0cb0*/  NOP ;  /* 0x0000000000007918 */ /* 0x000fc00000000000 */
[----:B------:R-:W-:-:S00]  /*0cc0*/  NOP ;  /* 0x0000000000007918 */ /* 0x000fc00000000000 */
[----:B------:R-:W-:-:S00]  /*0cd0*/  NOP ;  /* 0x0000000000007918 */ /* 0x000fc00000000000 */
[----:B------:R-:W-:-:S00]  /*0ce0*/  NOP ;  /* 0x0000000000007918 */ /* 0x000fc00000000000 */
[----:B------:R-:W-:-:S00]  /*0cf0*/  NOP ;  /* 0x0000000000007918 */ /* 0x000fc00000000000 */
.L_x_11:


//--------------------- .nv.shared._Z4dotpPiS_S_  --------------------------
	.section	.nv.shared._Z4dotpPiS_S_,"aw",@nobits
	.sectionflags	@""
	.align	4
.nv.shared._Z4dotpPiS_S_:
	.zero		1152


//--------------------- .nv.shared.reserved.0     --------------------------
	.section	.nv.shared.reserved.0,"aw",@nobits
	.weak		__nv_reservedSMEM_offset_0_alias
	.size		__nv_reservedSMEM_offset_0_alias, 0, 64
	.other		__nv_reservedSMEM_offset_0_alias,@"STO_CUDA_RESERVED_SHARED STV_DEFAULT"
__nv_reservedSMEM_offset_0_alias:
	.zero		0
	.zero		64


//--------------------- .nv.constant0._Z4dotpPiS_S_ --------------------------
	.section	.nv.constant0._Z4dotpPiS_S_,"a",@progbits
	.sectionflags	@""
	.align	4
.nv.constant0._Z4dotpPiS_S_:
	.zero		920


//--------------------- SYMBOLS --------------------------

	.type		.nv.reservedSmem.offset0,@object
	.size		.nv.reservedSmem.offset0,0x4
	.type		.nv.reservedSmem.cap,@object
	.size		.nv.reservedSmem.cap,0x4
